//
// Generated by NVIDIA NVVM Compiler
//
// Compiler Build ID: CL-36424714
// Cuda compilation tools, release 13.0, V13.0.88
// Based on NVVM 20.0.0
//

.version 9.0
.target sm_100
.address_size 64

	// .globl	_Z13tiledMMKernelPfS_S_iii
// _ZZ13tiledMMKernelPfS_S_iiiE3Ads has been demoted
// _ZZ13tiledMMKernelPfS_S_iiiE3Bds has been demoted

.visible .entry _Z13tiledMMKernelPfS_S_iii(
	.param .u64 .ptr .align 1 _Z13tiledMMKernelPfS_S_iii_param_0,
	.param .u64 .ptr .align 1 _Z13tiledMMKernelPfS_S_iii_param_1,
	.param .u64 .ptr .align 1 _Z13tiledMMKernelPfS_S_iii_param_2,
	.param .u32 _Z13tiledMMKernelPfS_S_iii_param_3,
	.param .u32 _Z13tiledMMKernelPfS_S_iii_param_4,
	.param .u32 _Z13tiledMMKernelPfS_S_iii_param_5
)
{
	.reg .pred 	%p<10>;
	.reg .b32 	%r<113>;
	.reg .b32 	%f<143>;
	.reg .b64 	%rd<51>;
	// demoted variable
	.shared .align 4 .b8 _ZZ13tiledMMKernelPfS_S_iiiE3Ads[16];
	// demoted variable
	.shared .align 4 .b8 _ZZ13tiledMMKernelPfS_S_iiiE3Bds[16];
	ld.param.u64 	%rd5, [_Z13tiledMMKernelPfS_S_iii_param_0];
	ld.param.u32 	%r48, [_Z13tiledMMKernelPfS_S_iii_param_4];
	cvta.to.global.u64 	%rd1, %rd5;
	mov.u32 	%r50, %ctaid.x;
	mov.u32 	%r51, %ctaid.y;
	mov.u32 	%r1, %tid.x;
	mov.u32 	%r2, %tid.y;
	mov.u32 	%r52, %ntid.y;
	mad.lo.s32 	%r3, %r51, %r52, %r2;
	mov.u32 	%r53, %ntid.x;
	mad.lo.s32 	%r4, %r50, %r53, %r1;
	shr.u32 	%r54, %r48, 31;
	add.s32 	%r55, %r48, %r54;
	shr.s32 	%r5, %r55, 1;
	setp.lt.s32 	%p1, %r48, 2;
	mov.f32 	%f142, 0f00000000;
	@%p1 bra 	$L__BB0_12;
	mad.lo.s32 	%r6, %r48, %r3, %r1;
	shl.b32 	%r57, %r2, 3;
	mov.u32 	%r58, _ZZ13tiledMMKernelPfS_S_iiiE3Ads;
	add.s32 	%r7, %r58, %r57;
	shl.b32 	%r59, %r1, 2;
	add.s32 	%r8, %r7, %r59;
	mov.u32 	%r60, _ZZ13tiledMMKernelPfS_S_iiiE3Bds;
	add.s32 	%r10, %r60, %r59;
	add.s32 	%r9, %r10, %r57;
	add.s32 	%r61, %r5, -1;
	setp.lt.u32 	%p2, %r61, 7;
	mov.f32 	%f142, 0f00000000;
	mov.b32 	%r111, 0;
	@%p2 bra 	$L__BB0_4;
	ld.param.u32 	%r95, [_Z13tiledMMKernelPfS_S_iii_param_5];
	and.b32  	%r62, %r5, 1073741816;
	neg.s32 	%r109, %r62;
	add.s32 	%r63, %r2, 14;
	mad.lo.s32 	%r107, %r95, %r63, %r4;
	add.s32 	%r64, %r2, 12;
	mad.lo.s32 	%r106, %r95, %r64, %r4;
	add.s32 	%r65, %r2, 10;
	mad.lo.s32 	%r105, %r95, %r65, %r4;
	add.s32 	%r66, %r2, 8;
	mad.lo.s32 	%r104, %r95, %r66, %r4;
	add.s32 	%r67, %r2, 6;
	mad.lo.s32 	%r103, %r95, %r67, %r4;
	add.s32 	%r68, %r2, 4;
	mad.lo.s32 	%r102, %r95, %r68, %r4;
	add.s32 	%r69, %r2, 2;
	mad.lo.s32 	%r101, %r95, %r69, %r4;
	mad.lo.s32 	%r100, %r2, %r95, %r4;
	mov.f32 	%f142, 0f00000000;
	mov.u32 	%r108, %r6;
$L__BB0_3:
	.pragma "nounroll";
	ld.param.u32 	%r96, [_Z13tiledMMKernelPfS_S_iii_param_5];
	ld.param.u64 	%rd48, [_Z13tiledMMKernelPfS_S_iii_param_1];
	and.b32  	%r111, %r5, 1073741816;
	mul.wide.s32 	%rd6, %r108, 4;
	add.s64 	%rd7, %rd1, %rd6;
	ld.global.f32 	%f17, [%rd7];
	st.shared.f32 	[%r8], %f17;
	cvta.to.global.u64 	%rd8, %rd48;
	mul.wide.s32 	%rd9, %r100, 4;
	add.s64 	%rd10, %rd8, %rd9;
	ld.global.f32 	%f18, [%rd10];
	st.shared.f32 	[%r9], %f18;
	bar.sync 	0;
	ld.shared.f32 	%f19, [%r7];
	ld.shared.f32 	%f20, [%r10];
	fma.rn.f32 	%f21, %f19, %f20, %f142;
	ld.shared.f32 	%f22, [%r7+4];
	ld.shared.f32 	%f23, [%r10+8];
	fma.rn.f32 	%f24, %f22, %f23, %f21;
	bar.sync 	0;
	ld.global.f32 	%f25, [%rd7+8];
	st.shared.f32 	[%r8], %f25;
	mul.wide.s32 	%rd11, %r101, 4;
	add.s64 	%rd12, %rd8, %rd11;
	ld.global.f32 	%f26, [%rd12];
	st.shared.f32 	[%r9], %f26;
	bar.sync 	0;
	ld.shared.f32 	%f27, [%r7];
	ld.shared.f32 	%f28, [%r10];
	fma.rn.f32 	%f29, %f27, %f28, %f24;
	ld.shared.f32 	%f30, [%r7+4];
	ld.shared.f32 	%f31, [%r10+8];
	fma.rn.f32 	%f32, %f30, %f31, %f29;
	bar.sync 	0;
	ld.global.f32 	%f33, [%rd7+16];
	st.shared.f32 	[%r8], %f33;
	mul.wide.s32 	%rd13, %r102, 4;
	add.s64 	%rd14, %rd8, %rd13;
	ld.global.f32 	%f34, [%rd14];
	st.shared.f32 	[%r9], %f34;
	bar.sync 	0;
	ld.shared.f32 	%f35, [%r7];
	ld.shared.f32 	%f36, [%r10];
	fma.rn.f32 	%f37, %f35, %f36, %f32;
	ld.shared.f32 	%f38, [%r7+4];
	ld.shared.f32 	%f39, [%r10+8];
	fma.rn.f32 	%f40, %f38, %f39, %f37;
	bar.sync 	0;
	ld.global.f32 	%f41, [%rd7+24];
	st.shared.f32 	[%r8], %f41;
	mul.wide.s32 	%rd15, %r103, 4;
	add.s64 	%rd16, %rd8, %rd15;
	ld.global.f32 	%f42, [%rd16];
	st.shared.f32 	[%r9], %f42;
	bar.sync 	0;
	ld.shared.f32 	%f43, [%r7];
	ld.shared.f32 	%f44, [%r10];
	fma.rn.f32 	%f45, %f43, %f44, %f40;
	ld.shared.f32 	%f46, [%r7+4];
	ld.shared.f32 	%f47, [%r10+8];
	fma.rn.f32 	%f48, %f46, %f47, %f45;
	bar.sync 	0;
	ld.global.f32 	%f49, [%rd7+32];
	st.shared.f32 	[%r8], %f49;
	mul.wide.s32 	%rd17, %r104, 4;
	add.s64 	%rd18, %rd8, %rd17;
	ld.global.f32 	%f50, [%rd18];
	st.shared.f32 	[%r9], %f50;
	bar.sync 	0;
	ld.shared.f32 	%f51, [%r7];
	ld.shared.f32 	%f52, [%r10];
	fma.rn.f32 	%f53, %f51, %f52, %f48;
	ld.shared.f32 	%f54, [%r7+4];
	ld.shared.f32 	%f55, [%r10+8];
	fma.rn.f32 	%f56, %f54, %f55, %f53;
	bar.sync 	0;
	ld.global.f32 	%f57, [%rd7+40];
	st.shared.f32 	[%r8], %f57;
	mul.wide.s32 	%rd19, %r105, 4;
	add.s64 	%rd20, %rd8, %rd19;
	ld.global.f32 	%f58, [%rd20];
	st.shared.f32 	[%r9], %f58;
	bar.sync 	0;
	ld.shared.f32 	%f59, [%r7];
	ld.shared.f32 	%f60, [%r10];
	fma.rn.f32 	%f61, %f59, %f60, %f56;
	ld.shared.f32 	%f62, [%r7+4];
	ld.shared.f32 	%f63, [%r10+8];
	fma.rn.f32 	%f64, %f62, %f63, %f61;
	bar.sync 	0;
	ld.global.f32 	%f65, [%rd7+48];
	st.shared.f32 	[%r8], %f65;
	mul.wide.s32 	%rd21, %r106, 4;
	add.s64 	%rd22, %rd8, %rd21;
	ld.global.f32 	%f66, [%rd22];
	st.shared.f32 	[%r9], %f66;
	bar.sync 	0;
	ld.shared.f32 	%f67, [%r7];
	ld.shared.f32 	%f68, [%r10];
	fma.rn.f32 	%f69, %f67, %f68, %f64;
	ld.shared.f32 	%f70, [%r7+4];
	ld.shared.f32 	%f71, [%r10+8];
	fma.rn.f32 	%f72, %f70, %f71, %f69;
	bar.sync 	0;
	ld.global.f32 	%f73, [%rd7+56];
	st.shared.f32 	[%r8], %f73;
	mul.wide.s32 	%rd23, %r107, 4;
	add.s64 	%rd24, %rd8, %rd23;
	ld.global.f32 	%f74, [%rd24];
	st.shared.f32 	[%r9], %f74;
	bar.sync 	0;
	ld.shared.f32 	%f75, [%r7];
	ld.shared.f32 	%f76, [%r10];
	fma.rn.f32 	%f77, %f75, %f76, %f72;
	ld.shared.f32 	%f78, [%r7+4];
	ld.shared.f32 	%f79, [%r10+8];
	fma.rn.f32 	%f142, %f78, %f79, %f77;
	bar.sync 	0;
	add.s32 	%r109, %r109, 8;
	add.s32 	%r108, %r108, 16;
	shl.b32 	%r70, %r96, 4;
	add.s32 	%r107, %r107, %r70;
	add.s32 	%r106, %r106, %r70;
	add.s32 	%r105, %r105, %r70;
	add.s32 	%r104, %r104, %r70;
	add.s32 	%r103, %r103, %r70;
	add.s32 	%r102, %r102, %r70;
	add.s32 	%r101, %r101, %r70;
	add.s32 	%r100, %r100, %r70;
	setp.ne.s32 	%p3, %r109, 0;
	@%p3 bra 	$L__BB0_3;
$L__BB0_4:
	and.b32  	%r42, %r5, 7;
	setp.eq.s32 	%p4, %r42, 0;
	@%p4 bra 	$L__BB0_12;
	ld.param.u64 	%rd49, [_Z13tiledMMKernelPfS_S_iii_param_1];
	cvta.to.global.u64 	%rd2, %rd49;
	and.b32  	%r43, %r5, 3;
	setp.lt.u32 	%p5, %r42, 4;
	@%p5 bra 	$L__BB0_7;
	ld.param.u32 	%r97, [_Z13tiledMMKernelPfS_S_iii_param_5];
	shl.b32 	%r71, %r111, 1;
	add.s32 	%r72, %r6, %r71;
	mul.wide.s32 	%rd25, %r72, 4;
	add.s64 	%rd26, %rd1, %rd25;
	ld.global.f32 	%f81, [%rd26];
	st.shared.f32 	[%r8], %f81;
	add.s32 	%r73, %r71, %r2;
	mad.lo.s32 	%r74, %r73, %r97, %r4;
	mul.wide.s32 	%rd27, %r74, 4;
	add.s64 	%rd28, %rd2, %rd27;
	ld.global.f32 	%f82, [%rd28];
	st.shared.f32 	[%r9], %f82;
	bar.sync 	0;
	ld.shared.f32 	%f83, [%r7];
	ld.shared.f32 	%f84, [%r10];
	fma.rn.f32 	%f85, %f83, %f84, %f142;
	ld.shared.f32 	%f86, [%r7+4];
	ld.shared.f32 	%f87, [%r10+8];
	fma.rn.f32 	%f88, %f86, %f87, %f85;
	bar.sync 	0;
	ld.global.f32 	%f89, [%rd26+8];
	st.shared.f32 	[%r8], %f89;
	add.s32 	%r75, %r73, 2;
	mad.lo.s32 	%r76, %r75, %r97, %r4;
	mul.wide.s32 	%rd29, %r76, 4;
	add.s64 	%rd30, %rd2, %rd29;
	ld.global.f32 	%f90, [%rd30];
	st.shared.f32 	[%r9], %f90;
	bar.sync 	0;
	ld.shared.f32 	%f91, [%r7];
	ld.shared.f32 	%f92, [%r10];
	fma.rn.f32 	%f93, %f91, %f92, %f88;
	ld.shared.f32 	%f94, [%r7+4];
	ld.shared.f32 	%f95, [%r10+8];
	fma.rn.f32 	%f96, %f94, %f95, %f93;
	bar.sync 	0;
	ld.global.f32 	%f97, [%rd26+16];
	st.shared.f32 	[%r8], %f97;
	add.s32 	%r77, %r73, 4;
	mad.lo.s32 	%r78, %r77, %r97, %r4;
	mul.wide.s32 	%rd31, %r78, 4;
	add.s64 	%rd32, %rd2, %rd31;
	ld.global.f32 	%f98, [%rd32];
	st.shared.f32 	[%r9], %f98;
	bar.sync 	0;
	ld.shared.f32 	%f99, [%r7];
	ld.shared.f32 	%f100, [%r10];
	fma.rn.f32 	%f101, %f99, %f100, %f96;
	ld.shared.f32 	%f102, [%r7+4];
	ld.shared.f32 	%f103, [%r10+8];
	fma.rn.f32 	%f104, %f102, %f103, %f101;
	bar.sync 	0;
	ld.global.f32 	%f105, [%rd26+24];
	st.shared.f32 	[%r8], %f105;
	add.s32 	%r79, %r73, 6;
	mad.lo.s32 	%r80, %r79, %r97, %r4;
	mul.wide.s32 	%rd33, %r80, 4;
	add.s64 	%rd34, %rd2, %rd33;
	ld.global.f32 	%f106, [%rd34];
	st.shared.f32 	[%r9], %f106;
	bar.sync 	0;
	ld.shared.f32 	%f107, [%r7];
	ld.shared.f32 	%f108, [%r10];
	fma.rn.f32 	%f109, %f107, %f108, %f104;
	ld.shared.f32 	%f110, [%r7+4];
	ld.shared.f32 	%f111, [%r10+8];
	fma.rn.f32 	%f142, %f110, %f111, %f109;
	bar.sync 	0;
	sub.s32 	%r81, %r71, %r111;
	add.s32 	%r111, %r81, 4;
$L__BB0_7:
	setp.eq.s32 	%p6, %r43, 0;
	@%p6 bra 	$L__BB0_12;
	setp.eq.s32 	%p7, %r43, 1;
	@%p7 bra 	$L__BB0_10;
	ld.param.u32 	%r98, [_Z13tiledMMKernelPfS_S_iii_param_5];
	shl.b32 	%r82, %r111, 1;
	add.s32 	%r83, %r6, %r82;
	mul.wide.s32 	%rd35, %r83, 4;
	add.s64 	%rd36, %rd1, %rd35;
	ld.global.f32 	%f113, [%rd36];
	st.shared.f32 	[%r8], %f113;
	add.s32 	%r84, %r82, %r2;
	mad.lo.s32 	%r85, %r84, %r98, %r4;
	mul.wide.s32 	%rd37, %r85, 4;
	add.s64 	%rd38, %rd2, %rd37;
	ld.global.f32 	%f114, [%rd38];
	st.shared.f32 	[%r9], %f114;
	bar.sync 	0;
	ld.shared.f32 	%f115, [%r7];
	ld.shared.f32 	%f116, [%r10];
	fma.rn.f32 	%f117, %f115, %f116, %f142;
	ld.shared.f32 	%f118, [%r7+4];
	ld.shared.f32 	%f119, [%r10+8];
	fma.rn.f32 	%f120, %f118, %f119, %f117;
	bar.sync 	0;
	ld.global.f32 	%f121, [%rd36+8];
	st.shared.f32 	[%r8], %f121;
	add.s32 	%r86, %r84, 2;
	mad.lo.s32 	%r87, %r86, %r98, %r4;
	mul.wide.s32 	%rd39, %r87, 4;
	add.s64 	%rd40, %rd2, %rd39;
	ld.global.f32 	%f122, [%rd40];
	st.shared.f32 	[%r9], %f122;
	bar.sync 	0;
	ld.shared.f32 	%f123, [%r7];
	ld.shared.f32 	%f124, [%r10];
	fma.rn.f32 	%f125, %f123, %f124, %f120;
	ld.shared.f32 	%f126, [%r7+4];
	ld.shared.f32 	%f127, [%r10+8];
	fma.rn.f32 	%f142, %f126, %f127, %f125;
	bar.sync 	0;
	sub.s32 	%r88, %r82, %r111;
	add.s32 	%r111, %r88, 2;
$L__BB0_10:
	and.b32  	%r89, %r5, 1;
	setp.eq.b32 	%p8, %r89, 1;
	not.pred 	%p9, %p8;
	@%p9 bra 	$L__BB0_12;
	ld.param.u32 	%r99, [_Z13tiledMMKernelPfS_S_iii_param_5];
	shl.b32 	%r90, %r111, 1;
	add.s32 	%r91, %r6, %r90;
	mul.wide.s32 	%rd41, %r91, 4;
	add.s64 	%rd42, %rd1, %rd41;
	ld.global.f32 	%f128, [%rd42];
	st.shared.f32 	[%r8], %f128;
	add.s32 	%r92, %r90, %r2;
	mad.lo.s32 	%r93, %r92, %r99, %r4;
	mul.wide.s32 	%rd43, %r93, 4;
	add.s64 	%rd44, %rd2, %rd43;
	ld.global.f32 	%f129, [%rd44];
	st.shared.f32 	[%r9], %f129;
	bar.sync 	0;
	ld.shared.f32 	%f130, [%r7];
	ld.shared.f32 	%f131, [%r10];
	fma.rn.f32 	%f132, %f130, %f131, %f142;
	ld.shared.f32 	%f133, [%r7+4];
	ld.shared.f32 	%f134, [%r10+8];
	fma.rn.f32 	%f142, %f133, %f134, %f132;
	bar.sync 	0;
$L__BB0_12:
	ld.param.u64 	%rd50, [_Z13tiledMMKernelPfS_S_iii_param_2];
	cvta.to.global.u64 	%rd45, %rd50;
	mad.lo.s32 	%r94, %r48, %r3, %r4;
	mul.wide.s32 	%rd46, %r94, 4;
	add.s64 	%rd47, %rd45, %rd46;
	st.global.f32 	[%rd47], %f142;
	ret;

}


// ===== COMPILED SASS (sm_100) =====

	.target	sm_100

	.elftype	@"ET_EXEC"


//--------------------- .note.nv.tkinfo           --------------------------
	.section	.note.nv.tkinfo,"",@"SHT_NOTE"
	.sectionflags	@"SHF_NOTE_NV_TKINFO"
	.tkinfo
        /*0018*/ 	.word	0x00000002
        /*0030*/ 	.string	""
        /*0030*/ 	.string	"ptxas"
        /*0030*/ 	.string	"Cuda compilation tools, release 13.0, V13.0.88"
        /*0030*/ 	.string	"Build cuda_13.0.r13.0/compiler.36424714_0"
        /*0030*/ 	.string	"-arch sm_100 -m 64 "



//--------------------- .note.nv.cuinfo           --------------------------
	.section	.note.nv.cuinfo,"",@"SHT_NOTE"
	.sectionflags	@"SHF_NOTE_NV_CUINFO"
        /*0018*/ 	.short	0x0002
        /*001a*/ 	.short	0x0064
        /*001c*/ 	.short	0x0082
	.zero		2


//--------------------- .nv.info                  --------------------------
	.section	.nv.info,"",@"SHT_CUDA_INFO"
	.align	4


	//----- nvinfo : EIATTR_REGCOUNT
	.align		4
        /*0000*/ 	.byte	0x04, 0x2f
        /*0002*/ 	.short	(.L_1 - .L_0)
	.align		4
.L_0:
        /*0004*/ 	.word	index@(_Z13tiledMMKernelPfS_S_iii)
        /*0008*/ 	.word	0x00000020


	//----- nvinfo : EIATTR_FRAME_SIZE
	.align		4
.L_1:
        /*000c*/ 	.byte	0x04, 0x11
        /*000e*/ 	.short	(.L_3 - .L_2)
	.align		4
.L_2:
        /*0010*/ 	.word	index@(_Z13tiledMMKernelPfS_S_iii)
        /*0014*/ 	.word	0x00000000


	//----- nvinfo : EIATTR_MIN_STACK_SIZE
	.align		4
.L_3:
        /*0018*/ 	.byte	0x04, 0x12
        /*001a*/ 	.short	(.L_5 - .L_4)
	.align		4
.L_4:
        /*001c*/ 	.word	index@(_Z13tiledMMKernelPfS_S_iii)
        /*0020*/ 	.word	0x00000000
.L_5:


//--------------------- .nv.compat                --------------------------
	.section	.nv.compat,"",@"SHT_CUDA_COMPAT_INFO"
	.align	4
        /*0000*/ 	.byte	0x02, 0x09, 0x00, 0x00, 0x02, 0x02, 0x01, 0x00, 0x02, 0x05, 0x05, 0x00, 0x03, 0x07, 0x01, 0x01
        /*0010*/ 	.byte	0x02, 0x03, 0x00, 0x00, 0x02, 0x06, 0x01, 0x00, 0x04, 0x0b, 0x08, 0x00, 0x09, 0x00, 0x00, 0x00
        /*0020*/ 	.byte	0x00, 0x00, 0x00, 0x00


//--------------------- .nv.info._Z13tiledMMKernelPfS_S_iii --------------------------
	.section	.nv.info._Z13tiledMMKernelPfS_S_iii,"",@"SHT_CUDA_INFO"
	.sectionflags	@""
	.align	4


	//----- nvinfo : EIATTR_CUDA_API_VERSION
	.align		4
        /*0000*/ 	.byte	0x04, 0x37
        /*0002*/ 	.short	(.L_7 - .L_6)
.L_6:
        /*0004*/ 	.word	0x00000082


	//----- nvinfo : EIATTR_KPARAM_INFO
	.align		4
.L_7:
        /*0008*/ 	.byte	0x04, 0x17
        /*000a*/ 	.short	(.L_9 - .L_8)
.L_8:
        /*000c*/ 	.word	0x00000000
        /*0010*/ 	.short	0x0005
        /*0012*/ 	.short	0x0020
        /*0014*/ 	.byte	0x00, 0xf0, 0x11, 0x00


	//----- nvinfo : EIATTR_KPARAM_INFO
	.align		4
.L_9:
        /*0018*/ 	.byte	0x04, 0x17
        /*001a*/ 	.short	(.L_11 - .L_10)
.L_10:
        /*001c*/ 	.word	0x00000000
        /*0020*/ 	.short	0x0004
        /*0022*/ 	.short	0x001c
        /*0024*/ 	.byte	0x00, 0xf0, 0x11, 0x00


	//----- nvinfo : EIATTR_KPARAM_INFO
	.align		4
.L_11:
        /*0028*/ 	.byte	0x04, 0x17
        /*002a*/ 	.short	(.L_13 - .L_12)
.L_12:
        /*002c*/ 	.word	0x00000000
        /*0030*/ 	.short	0x0003
        /*0032*/ 	.short	0x0018
        /*0034*/ 	.byte	0x00, 0xf0, 0x11, 0x00


	//----- nvinfo : EIATTR_KPARAM_INFO
	.align		4
.L_13:
        /*0038*/ 	.byte	0x04, 0x17
        /*003a*/ 	.short	(.L_15 - .L_14)
.L_14:
        /*003c*/ 	.word	0x00000000
        /*0040*/ 	.short	0x0002
        /*0042*/ 	.short	0x0010
        /*0044*/ 	.byte	0x00, 0xf5, 0x21, 0x00


	//----- nvinfo : EIATTR_KPARAM_INFO
	.align		4
.L_15:
        /*0048*/ 	.byte	0x04, 0x17
        /*004a*/ 	.short	(.L_17 - .L_16)
.L_16:
        /*004c*/ 	.word	0x00000000
        /*0050*/ 	.short	0x0001
        /*0052*/ 	.short	0x0008
        /*0054*/ 	.byte	0x00, 0xf5, 0x21, 0x00


	//----- nvinfo : EIATTR_KPARAM_INFO
	.align		4
.L_17:
        /*0058*/ 	.byte	0x04, 0x17
        /*005a*/ 	.short	(.L_19 - .L_18)
.L_18:
        /*005c*/ 	.word	0x00000000
        /*0060*/ 	.short	0x0000
        /*0062*/ 	.short	0x0000
        /*0064*/ 	.byte	0x00, 0xf5, 0x21, 0x00


	//----- nvinfo : EIATTR_SPARSE_MMA_MASK
	.align		4
.L_19:
        /*0068*/ 	.byte	0x03, 0x50
        /*006a*/ 	.short	0x0000


	//----- nvinfo : EIATTR_MAXREG_COUNT
	.align		4
        /*006c*/ 	.byte	0x03, 0x1b
        /*006e*/ 	.short	0x00ff


	//----- nvinfo : EIATTR_NUM_BARRIERS
	.align		4
        /*0070*/ 	.byte	0x02, 0x4c
        /*0072*/ 	.byte	0x01
	.zero		1


	//----- nvinfo : EIATTR_MERCURY_ISA_VERSION
	.align		4
        /*0074*/ 	.byte	0x03, 0x5f
        /*0076*/ 	.short	0x0101


	//----- nvinfo : EIATTR_VRC_CTA_INIT_COUNT
	.align		4
        /*0078*/ 	.byte	0x02, 0x4a
	.zero		1
	.zero		1


	//----- nvinfo : EIATTR_EXIT_INSTR_OFFSETS
	.align		4
        /*007c*/ 	.byte	0x04, 0x1c
        /*007e*/ 	.short	(.L_21 - .L_20)


	//   ....[0]....
.L_20:
        /*0080*/ 	.word	0x00001280


	//----- nvinfo : EIATTR_CBANK_PARAM_SIZE
	.align		4
.L_21:
        /*0084*/ 	.byte	0x03, 0x19
        /*0086*/ 	.short	0x0024


	//----- nvinfo : EIATTR_PARAM_CBANK
	.align		4
        /*0088*/ 	.byte	0x04, 0x0a
        /*008a*/ 	.short	(.L_23 - .L_22)
	.align		4
.L_22:
        /*008c*/ 	.word	index@(.nv.constant0._Z13tiledMMKernelPfS_S_iii)
        /*0090*/ 	.short	0x0380
        /*0092*/ 	.short	0x0024


	//----- nvinfo : EIATTR_SW_WAR
	.align		4
.L_23:
        /*0094*/ 	.byte	0x04, 0x36
        /*0096*/ 	.short	(.L_25 - .L_24)
.L_24:
        /*0098*/ 	.word	0x00000008
.L_25:


//--------------------- .nv.callgraph             --------------------------
	.section	.nv.callgraph,"",@"SHT_CUDA_CALLGRAPH"
	.align	4
	.sectionentsize	8
	.align		4
        /*0000*/ 	.word	0x00000000
	.align		4
        /*0004*/ 	.word	0xffffffff
	.align		4
        /*0008*/ 	.word	0x00000000
	.align		4
        /*000c*/ 	.word	0xfffffffe
	.align		4
        /*0010*/ 	.word	0x00000000
	.align		4
        /*0014*/ 	.word	0xfffffffd
	.align		4
        /*0018*/ 	.word	0x00000000
	.align		4
        /*001c*/ 	.word	0xfffffffc


//--------------------- .text._Z13tiledMMKernelPfS_S_iii --------------------------
	.section	.text._Z13tiledMMKernelPfS_S_iii,"ax",@progbits
	.align	128
        .global         _Z13tiledMMKernelPfS_S_iii
        .type           _Z13tiledMMKernelPfS_S_iii,@function
        .size           _Z13tiledMMKernelPfS_S_iii,(.L_x_6 - _Z13tiledMMKernelPfS_S_iii)
        .other          _Z13tiledMMKernelPfS_S_iii,@"STO_CUDA_ENTRY STV_DEFAULT"
_Z13tiledMMKernelPfS_S_iii:
.text._Z13tiledMMKernelPfS_S_iii:
[----:B------:R-:W-:Y:S01]  /*0000*/  LDC R1, c[0x0][0x37c] ;  /* 0x0000df00ff017b82 */ /* 0x000fe20000000800 */
[----:B------:R-:W0:Y:S01]  /*0010*/  S2R R3, SR_TID.Y ;  /* 0x0000000000037919 */ /* 0x000e220000002200 */
[----:B------:R-:W1:Y:S06]  /*0020*/  LDCU UR10, c[0x0][0x39c] ;  /* 0x00007380ff0a77ac */ /* 0x000e6c0008000800 */
[----:B------:R-:W0:Y:S01]  /*0030*/  LDC R12, c[0x0][0x364] ;  /* 0x0000d900ff0c7b82 */ /* 0x000e220000000800 */
[----:B------:R-:W-:Y:S01]  /*0040*/  HFMA2 R14, -RZ, RZ, 0, 0 ;  /* 0x00000000ff0e7431 */ /* 0x000fe200000001ff */
[----:B------:R-:W2:Y:S01]  /*0050*/  S2R R5, SR_TID.X ;  /* 0x0000000000057919 */ /* 0x000ea20000002100 */
[----:B------:R-:W3:Y:S05]  /*0060*/  LDCU.64 UR8, c[0x0][0x358] ;  /* 0x00006b00ff0877ac */ /* 0x000eea0008000a00 */
[----:B------:R-:W-:Y:S08]  /*0070*/  S2UR UR4, SR_CTAID.X ;  /* 0x00000000000479c3 */ /* 0x000ff00000002500 */
[----:B------:R-:W0:Y:S01]  /*0080*/  S2UR UR5, SR_CTAID.Y ;  /* 0x00000000000579c3 */ /* 0x000e220000002600 */
[----:B-1----:R-:W-:-:S07]  /*0090*/  UISETP.GE.AND UP0, UPT, UR10, 0x2, UPT ;  /* 0x000000020a00788c */ /* 0x002fce000bf06270 */
[----:B------:R-:W2:Y:S01]  /*00a0*/  LDC R0, c[0x0][0x360] ;  /* 0x0000d800ff007b82 */ /* 0x000ea20000000800 */
[----:B0-----:R-:W-:Y:S02]  /*00b0*/  IMAD R12, R12, UR5, R3 ;  /* 0x000000050c0c7c24 */ /* 0x001fe4000f8e0203 */
[----:B--2---:R-:W-:Y:S01]  /*00c0*/  IMAD R27, R0, UR4, R5 ;  /* 0x00000004001b7c24 */ /* 0x004fe2000f8e0205 */
[----:B---3--:R-:W-:Y:S06]  /*00d0*/  BRA.U !UP0, `(.L_x_0) ;  /* 0x0000001108587547 */ /* 0x008fec000b800000 */
[----:B------:R-:W0:Y:S01]  /*00e0*/  S2UR UR7, SR_CgaCtaId ;  /* 0x00000000000779c3 */ /* 0x000e220000008800 */
[----:B------:R-:W-:Y:S02]  /*00f0*/  ULEA.HI UR4, UR10, UR10, URZ, 0x1 ;  /* 0x0000000a0a047291 */ /* 0x000fe4000f8f08ff */
[----:B------:R-:W-:Y:S01]  /*0100*/  IMAD R10, R12, UR10, R5 ;  /* 0x0000000a0c0a7c24 */ /* 0x000fe2000f8e0205 */
[----:B------:R-:W-:Y:S01]  /*0110*/  UMOV UR5, 0x400 ;  /* 0x0000040000057882 */ /* 0x000fe20000000000 */
[----:B------:R-:W-:Y:S01]  /*0120*/  MOV R14, RZ ;  /* 0x000000ff000e7202 */ /* 0x000fe20000000f00 */
[----:B------:R-:W-:Y:S01]  /*0130*/  UIADD3 UR6, UPT, UPT, UR5, 0x10, URZ ;  /* 0x0000001005067890 */ /* 0x000fe2000fffe0ff */
[----:B------:R-:W-:Y:S01]  /*0140*/  MOV R7, RZ ;  /* 0x000000ff00077202 */ /* 0x000fe20000000f00 */
[----:B------:R-:W-:Y:S02]  /*0150*/  USHF.R.S32.HI UR4, URZ, 0x1, UR4 ;  /* 0x00000001ff047899 */ /* 0x000fe40008011404 */
[----:B0-----:R-:W-:-:S02]  /*0160*/  ULEA UR5, UR7, UR5, 0x18 ;  /* 0x0000000507057291 */ /* 0x001fc4000f8ec0ff */
[----:B------:R-:W-:Y:S02]  /*0170*/  ULEA UR6, UR7, UR6, 0x18 ;  /* 0x0000000607067291 */ /* 0x000fe4000f8ec0ff */
[----:B------:R-:W-:Y:S02]  /*0180*/  UIADD3 UR7, UPT, UPT, UR4, -0x1, URZ ;  /* 0xffffffff04077890 */ /* 0x000fe4000fffe0ff */
[----:B------:R-:W-:Y:S02]  /*0190*/  LEA R8, R3, UR5, 0x3 ;  /* 0x0000000503087c11 */ /* 0x000fe4000f8e18ff */
[----:B------:R-:W-:Y:S01]  /*01a0*/  UISETP.GE.U32.AND UP0, UPT, UR7, 0x7, UPT ;  /* 0x000000070700788c */ /* 0x000fe2000bf06070 */
[C---:B------:R-:W-:Y:S02]  /*01b0*/  LEA R0, R5.reuse, UR6, 0x2 ;  /* 0x0000000605007c11 */ /* 0x040fe4000f8e10ff */
[----:B------:R-:W-:Y:S02]  /*01c0*/  LEA R6, R5, R8, 0x2 ;  /* 0x0000000805067211 */ /* 0x000fe400078e10ff */
[----:B------:R-:W-:-:S04]  /*01d0*/  LEA R2, R3, R0, 0x3 ;  /* 0x0000000003027211 */ /* 0x000fc800078e18ff */
[----:B------:R-:W-:Y:S05]  /*01e0*/  BRA.U !UP0, `(.L_x_1) ;  /* 0x0000000908107547 */ /* 0x000fea000b800000 */
[----:B------:R-:W0:Y:S01]  /*01f0*/  LDC R4, c[0x0][0x3a0] ;  /* 0x0000e800ff047b82 */ /* 0x000e220000000800 */
[C---:B------:R-:W-:Y:S01]  /*0200*/  IADD3 R7, PT, PT, R3.reuse, 0xe, RZ ;  /* 0x0000000e03077810 */ /* 0x040fe20007ffe0ff */
[----:B------:R-:W-:Y:S01]  /*0210*/  ULOP3.LUT UR5, UR4, 0x3ffffff8, URZ, 0xc0, !UPT ;  /* 0x3ffffff804057892 */ /* 0x000fe2000f8ec0ff */
[C---:B------:R-:W-:Y:S02]  /*0220*/  IADD3 R9, PT, PT, R3.reuse, 0xc, RZ ;  /* 0x0000000c03097810 */ /* 0x040fe40007ffe0ff */
[C---:B------:R-:W-:Y:S01]  /*0230*/  IADD3 R11, PT, PT, R3.reuse, 0xa, RZ ;  /* 0x0000000a030b7810 */ /* 0x040fe20007ffe0ff */
[----:B------:R-:W-:Y:S01]  /*0240*/  UIADD3 UR6, UPT, UPT, -UR5, URZ, URZ ;  /* 0x000000ff05067290 */ /* 0x000fe2000fffe1ff */
[C---:B------:R-:W-:Y:S02]  /*0250*/  IADD3 R13, PT, PT, R3.reuse, 0x8, RZ ;  /* 0x00000008030d7810 */ /* 0x040fe40007ffe0ff */
[C---:B------:R-:W-:Y:S02]  /*0260*/  IADD3 R15, PT, PT, R3.reuse, 0x6, RZ ;  /* 0x00000006030f7810 */ /* 0x040fe40007ffe0ff */
[----:B------:R-:W-:-:S02]  /*0270*/  IADD3 R17, PT, PT, R3, 0x4, RZ ;  /* 0x0000000403117810 */ /* 0x000fc40007ffe0ff */
[----:B------:R-:W-:Y:S02]  /*0280*/  IADD3 R19, PT, PT, R3, 0x2, RZ ;  /* 0x0000000203137810 */ /* 0x000fe40007ffe0ff */
[----:B------:R-:W-:Y:S02]  /*0290*/  MOV R14, RZ ;  /* 0x000000ff000e7202 */ /* 0x000fe40000000f00 */
[----:B------:R-:W-:Y:S01]  /*02a0*/  MOV R5, R10 ;  /* 0x0000000a00057202 */ /* 0x000fe20000000f00 */
[-CC-:B0-----:R-:W-:Y:S02]  /*02b0*/  IMAD R7, R7, R4.reuse, R27.reuse ;  /* 0x0000000407077224 */ /* 0x181fe400078e021b */
[-CC-:B------:R-:W-:Y:S02]  /*02c0*/  IMAD R9, R9, R4.reuse, R27.reuse ;  /* 0x0000000409097224 */ /* 0x180fe400078e021b */
[-CC-:B------:R-:W-:Y:S02]  /*02d0*/  IMAD R11, R11, R4.reuse, R27.reuse ;  /* 0x000000040b0b7224 */ /* 0x180fe400078e021b */
[----:B------:R-:W-:-:S02]  /*02e0*/  IMAD R13, R13, R4, R27 ;  /* 0x000000040d0d7224 */ /* 0x000fc400078e021b */
[-CC-:B------:R-:W-:Y:S02]  /*02f0*/  IMAD R15, R15, R4.reuse, R27.reuse ;  /* 0x000000040f0f7224 */ /* 0x180fe400078e021b */
[-CC-:B------:R-:W-:Y:S02]  /*0300*/  IMAD R17, R17, R4.reuse, R27.reuse ;  /* 0x0000000411117224 */ /* 0x180fe400078e021b */
[-CC-:B------:R-:W-:Y:S02]  /*0310*/  IMAD R19, R19, R4.reuse, R27.reuse ;  /* 0x0000000413137224 */ /* 0x180fe400078e021b */
[----:B------:R-:W-:-:S07]  /*0320*/  IMAD R25, R3, R4, R27 ;  /* 0x0000000403197224 */ /* 0x000fce00078e021b */
.L_x_2:
[----:B------:R-:W0:Y:S08]  /*0330*/  LDC.64 R28, c[0x0][0x380] ;  /* 0x0000e000ff1c7b82 */ /* 0x000e300000000a00 */
[----:B------:R-:W1:Y:S01]  /*0340*/  LDC.64 R22, c[0x0][0x388] ;  /* 0x0000e200ff167b82 */ /* 0x000e620000000a00 */
[----:B0-----:R-:W-:-:S05]  /*0350*/  IMAD.WIDE R28, R5, 0x4, R28 ;  /* 0x00000004051c7825 */ /* 0x001fca00078e021c */
[----:B------:R-:W2:Y:S01]  /*0360*/  LDG.E R16, desc[UR8][R28.64] ;  /* 0x000000081c107981 */ /* 0x000ea2000c1e1900 */
[----:B-1----:R-:W-:-:S05]  /*0370*/  IMAD.WIDE R20, R25, 0x4, R22 ;  /* 0x0000000419147825 */ /* 0x002fca00078e0216 */
[----:B------:R-:W3:Y:S04]  /*0380*/  LDG.E R18, desc[UR8][R20.64] ;  /* 0x0000000814127981 */ /* 0x000ee8000c1e1900 */
[----:B--2---:R-:W-:Y:S04]  /*0390*/  STS [R6], R16 ;  /* 0x0000001006007388 */ /* 0x004fe80000000800 */
[----:B---3--:R-:W-:Y:S01]  /*03a0*/  STS [R2], R18 ;  /* 0x0000001202007388 */ /* 0x008fe20000000800 */
[----:B------:R-:W-:Y:S06]  /*03b0*/  BAR.SYNC.DEFER_BLOCKING 0x0 ;  /* 0x0000000000007b1d */ /* 0x000fec0000010000 */
[----:B------:R-:W-:Y:S04]  /*03c0*/  LDS R24, [R0] ;  /* 0x0000000000187984 */ /* 0x000fe80000000800 */
[----:B------:R-:W0:Y:S02]  /*03d0*/  LDS.64 R20, [R8] ;  /* 0x0000000008147984 */ /* 0x000e240000000a00 */
[----:B0-----:R-:W-:-:S02]  /*03e0*/  FFMA R14, R20, R24, R14 ;  /* 0x00000018140e7223 */ /* 0x001fc4000000000e */
[----:B------:R-:W0:Y:S01]  /*03f0*/  LDS R24, [R0+0x8] ;  /* 0x0000080000187984 */ /* 0x000e220000000800 */
[----:B------:R-:W-:Y:S06]  /*0400*/  BAR.SYNC.DEFER_BLOCKING 0x0 ;  /* 0x0000000000007b1d */ /* 0x000fec0000010000 */
[----:B------:R-:W2:Y:S01]  /*0410*/  LDG.E R16, desc[UR8][R28.64+0x8] ;  /* 0x000008081c107981 */ /* 0x000ea2000c1e1900 */
[----:B0-----:R-:W-:Y:S01]  /*0420*/  FFMA R14, R24, R21, R14 ;  /* 0x00000015180e7223 */ /* 0x001fe2000000000e */
[----:B------:R-:W-:-:S05]  /*0430*/  IMAD.WIDE R20, R19, 0x4, R22 ;  /* 0x0000000413147825 */ /* 0x000fca00078e0216 */
        /* <DEDUP_REMOVED lines=55> */
[----:B------:R-:W0:Y:S02]  /*07b0*/  LDS R18, [R0+0x8] ;  /* 0x0000080000127984 */ /* 0x000e240000000800 */
[----:B0-----:R-:W-:Y:S01]  /*07c0*/  FFMA R14, R18, R21, R14 ;  /* 0x00000015120e7223 */ /* 0x001fe2000000000e */
[----:B------:R-:W-:Y:S01]  /*07d0*/  BAR.SYNC.DEFER_BLOCKING 0x0 ;  /* 0x0000000000007b1d */ /* 0x000fe20000010000 */
[----:B------:R-:W-:-:S05]  /*07e0*/  IMAD.WIDE R20, R9, 0x4, R22 ;  /* 0x0000000409147825 */ /* 0x000fca00078e0216 */
[----:B------:R-:W2:Y:S04]  /*07f0*/  LDG.E R18, desc[UR8][R28.64+0x30] ;  /* 0x000030081c127981 */ /* 0x000ea8000c1e1900 */
[----:B------:R-:W3:Y:S01]  /*0800*/  LDG.E R26, desc[UR8][R20.64] ;  /* 0x00000008141a7981 */ /* 0x000ee2000c1e1900 */
[----:B------:R-:W-:-:S03]  /*0810*/  IMAD.WIDE R22, R7, 0x4, R22 ;  /* 0x0000000407167825 */ /* 0x000fc600078e0216 */
        /* <DEDUP_REMOVED lines=8> */
[----:B------:R-:W2:Y:S04]  /*08a0*/  LDG.E R20, desc[UR8][R28.64+0x38] ;  /* 0x000038081c147981 */ /* 0x000ea8000c1e1900 */
[----:B------:R-:W3:Y:S01]  /*08b0*/  LDG.E R24, desc[UR8][R22.64] ;  /* 0x0000000816187981 */ /* 0x000ee2000c1e1900 */
[----:B------:R-:W-:-:S04]  /*08c0*/  UIADD3 UR6, UPT, UPT, UR6, 0x8, URZ ;  /* 0x0000000806067890 */ /* 0x000fc8000fffe0ff */
[----:B------:R-:W-:Y:S01]  /*08d0*/  UISETP.NE.AND UP0, UPT, UR6, URZ, UPT ;  /* 0x000000ff0600728c */ /* 0x000fe2000bf05270 */
[----:B0-----:R-:W-:Y:S01]  /*08e0*/  FFMA R21, R16, R21, R14 ;  /* 0x0000001510157223 */ /* 0x001fe2000000000e */
[----:B------:R-:W-:Y:S02]  /*08f0*/  IADD3 R5, PT, PT, R5, 0x10, RZ ;  /* 0x0000001005057810 */ /* 0x000fe40007ffe0ff */
[C---:B------:R-:W-:Y:S02]  /*0900*/  LEA R25, R4.reuse, R25, 0x4 ;  /* 0x0000001904197211 */ /* 0x040fe400078e20ff */
[C---:B------:R-:W-:Y:S02]  /*0910*/  LEA R19, R4.reuse, R19, 0x4 ;  /* 0x0000001304137211 */ /* 0x040fe400078e20ff */
[C---:B------:R-:W-:Y:S02]  /*0920*/  LEA R17, R4.reuse, R17, 0x4 ;  /* 0x0000001104117211 */ /* 0x040fe400078e20ff */
[----:B------:R-:W-:-:S02]  /*0930*/  LEA R15, R4, R15, 0x4 ;  /* 0x0000000f040f7211 */ /* 0x000fc400078e20ff */
[C---:B------:R-:W-:Y:S02]  /*0940*/  LEA R13, R4.reuse, R13, 0x4 ;  /* 0x0000000d040d7211 */ /* 0x040fe400078e20ff */
[C---:B------:R-:W-:Y:S02]  /*0950*/  LEA R11, R4.reuse, R11, 0x4 ;  /* 0x0000000b040b7211 */ /* 0x040fe400078e20ff */
[C---:B------:R-:W-:Y:S02]  /*0960*/  LEA R7, R4.reuse, R7, 0x4 ;  /* 0x0000000704077211 */ /* 0x040fe400078e20ff */
[----:B------:R-:W-:Y:S01]  /*0970*/  LEA R9, R4, R9, 0x4 ;  /* 0x0000000904097211 */ /* 0x000fe200078e20ff */
[----:B--2---:R-:W-:Y:S04]  /*0980*/  STS [R6], R20 ;  /* 0x0000001406007388 */ /* 0x004fe80000000800 */
[----:B---3--:R-:W-:Y:S01]  /*0990*/  STS [R2], R24 ;  /* 0x0000001802007388 */ /* 0x008fe20000000800 */
[----:B------:R-:W-:Y:S06]  /*09a0*/  BAR.SYNC.DEFER_BLOCKING 0x0 ;  /* 0x0000000000007b1d */ /* 0x000fec0000010000 */
[----:B------:R-:W-:Y:S04]  /*09b0*/  LDS R18, [R0] ;  /* 0x0000000000127984 */ /* 0x000fe80000000800 */
[----:B------:R-:W0:Y:S04]  /*09c0*/  LDS.64 R22, [R8] ;  /* 0x0000000008167984 */ /* 0x000e280000000a00 */
[----:B------:R-:W1:Y:S01]  /*09d0*/  LDS R26, [R0+0x8] ;  /* 0x00000800001a7984 */ /* 0x000e620000000800 */
[----:B0-----:R-:W-:-:S04]  /*09e0*/  FFMA R18, R22, R18, R21 ;  /* 0x0000001216127223 */ /* 0x001fc80000000015 */
[----:B-1----:R-:W-:Y:S01]  /*09f0*/  FFMA R14, R26, R23, R18 ;  /* 0x000000171a0e7223 */ /* 0x002fe20000000012 */
[----:B------:R-:W-:Y:S06]  /*0a00*/  BAR.SYNC.DEFER_BLOCKING 0x0 ;  /* 0x0000000000007b1d */ /* 0x000fec0000010000 */
[----:B------:R-:W-:Y:S05]  /*0a10*/  BRA.U UP0, `(.L_x_2) ;  /* 0xfffffff900447547 */ /* 0x000fea000b83ffff */
[----:B------:R-:W-:-:S07]  /*0a20*/  MOV R7, UR5 ;  /* 0x0000000500077c02 */ /* 0x000fce0008000f00 */
.L_x_1:
[----:B------:R-:W-:-:S09]  /*0a30*/  ULOP3.LUT UP0, UR5, UR4, 0x7, URZ, 0xc0, !UPT ;  /* 0x0000000704057892 */ /* 0x000fd2000f80c0ff */
[----:B------:R-:W-:Y:S05]  /*0a40*/  BRA.U !UP0, `(.L_x_0) ;  /* 0x0000000508fc7547 */ /* 0x000fea000b800000 */
[----:B------:R-:W-:Y:S02]  /*0a50*/  UISETP.GE.U32.AND UP0, UPT, UR5, 0x4, UPT ;  /* 0x000000040500788c */ /* 0x000fe4000bf06070 */
[----:B------:R-:W-:-:S04]  /*0a60*/  ULOP3.LUT UR6, UR4, 0x3, URZ, 0xc0, !UPT ;  /* 0x0000000304067892 */ /* 0x000fc8000f8ec0ff */
[----:B------:R-:W-:-:S03]  /*0a70*/  UISETP.NE.AND UP1, UPT, UR6, URZ, UPT ;  /* 0x000000ff0600728c */ /* 0x000fc6000bf25270 */
[----:B------:R-:W-:Y:S08]  /*0a80*/  BRA.U !UP0, `(.L_x_3) ;  /* 0x0000000108fc7547 */ /* 0x000ff0000b800000 */
[----:B------:R-:W0:Y:S01]  /*0a90*/  LDC.64 R4, c[0x0][0x380] ;  /* 0x0000e000ff047b82 */ /* 0x000e220000000a00 */
[----:B------:R-:W1:Y:S01]  /*0aa0*/  LDCU UR5, c[0x0][0x3a0] ;  /* 0x00007400ff0577ac */ /* 0x000e620008000800 */
[C---:B------:R-:W-:Y:S02]  /*0ab0*/  LEA R13, R7.reuse, R3, 0x1 ;  /* 0x00000003070d7211 */ /* 0x040fe400078e08ff */
[----:B------:R-:W-:-:S04]  /*0ac0*/  LEA R9, R7, R10, 0x1 ;  /* 0x0000000a07097211 */ /* 0x000fc800078e08ff */
[----:B------:R-:W2:Y:S01]  /*0ad0*/  LDC.64 R20, c[0x0][0x388] ;  /* 0x0000e200ff147b82 */ /* 0x000ea20000000a00 */
[----:B-1----:R-:W-:Y:S02]  /*0ae0*/  IMAD R19, R13, UR5, R27 ;  /* 0x000000050d137c24 */ /* 0x002fe4000f8e021b */
[----:B0-----:R-:W-:-:S05]  /*0af0*/  IMAD.WIDE R4, R9, 0x4, R4 ;  /* 0x0000000409047825 */ /* 0x001fca00078e0204 */
[----:B------:R-:W3:Y:S01]  /*0b00*/  LDG.E R11, desc[UR8][R4.64] ;  /* 0x00000008040b7981 */ /* 0x000ee2000c1e1900 */
[----:B--2---:R-:W-:-:S06]  /*0b10*/  IMAD.WIDE R18, R19, 0x4, R20 ;  /* 0x0000000413127825 */ /* 0x004fcc00078e0214 */
[----:B------:R-:W2:Y:S01]  /*0b20*/  LDG.E R19, desc[UR8][R18.64] ;  /* 0x0000000812137981 */ /* 0x000ea2000c1e1900 */
[----:B------:R-:W-:-:S05]  /*0b30*/  IADD3 R16, PT, PT, R13, 0x2, RZ ;  /* 0x000000020d107810 */ /* 0x000fca0007ffe0ff */
[----:B------:R-:W-:-:S04]  /*0b40*/  IMAD R23, R16, UR5, R27 ;  /* 0x0000000510177c24 */ /* 0x000fc8000f8e021b */
[----:B------:R-:W-:Y:S01]  /*0b50*/  IMAD.WIDE R22, R23, 0x4, R20 ;  /* 0x0000000417167825 */ /* 0x000fe200078e0214 */
[----:B---3--:R-:W-:Y:S04]  /*0b60*/  STS [R6], R11 ;  /* 0x0000000b06007388 */ /* 0x008fe80000000800 */
[----:B--2---:R-:W-:Y:S01]  /*0b70*/  STS [R2], R19 ;  /* 0x0000001302007388 */ /* 0x004fe20000000800 */
[----:B------:R-:W-:Y:S06]  /*0b80*/  BAR.SYNC.DEFER_BLOCKING 0x0 ;  /* 0x0000000000007b1d */ /* 0x000fec0000010000 */
[----:B------:R-:W-:Y:S04]  /*0b90*/  LDS R9, [R0] ;  /* 0x0000000000097984 */ /* 0x000fe80000000800 */
[----:B------:R-:W-:Y:S04]  /*0ba0*/  LDS R26, [R0+0x8] ;  /* 0x00000800001a7984 */ /* 0x000fe80000000800 */
[----:B------:R-:W0:Y:S01]  /*0bb0*/  LDS.64 R16, [R8] ;  /* 0x0000000008107984 */ /* 0x000e220000000a00 */
[----:B------:R-:W-:Y:S06]  /*0bc0*/  BAR.SYNC.DEFER_BLOCKING 0x0 ;  /* 0x0000000000007b1d */ /* 0x000fec0000010000 */
[----:B------:R-:W2:Y:S04]  /*0bd0*/  LDG.E R15, desc[UR8][R4.64+0x8] ;  /* 0x00000808040f7981 */ /* 0x000ea8000c1e1900 */
[----:B------:R-:W3:Y:S01]  /*0be0*/  LDG.E R23, desc[UR8][R22.64] ;  /* 0x0000000816177981 */ /* 0x000ee2000c1e1900 */
[----:B------:R-:W-:-:S05]  /*0bf0*/  IADD3 R18, PT, PT, R13, 0x4, RZ ;  /* 0x000000040d127810 */ /* 0x000fca0007ffe0ff */
[----:B------:R-:W-:-:S04]  /*0c00*/  IMAD R25, R18, UR5, R27 ;  /* 0x0000000512197c24 */ /* 0x000fc8000f8e021b */
[----:B------:R-:W-:Y:S01]  /*0c10*/  IMAD.WIDE R24, R25, 0x4, R20 ;  /* 0x0000000419187825 */ /* 0x000fe200078e0214 */
[----:B--2---:R-:W-:Y:S04]  /*0c20*/  STS [R6], R15 ;  /* 0x0000000f06007388 */ /* 0x004fe80000000800 */
[----:B---3--:R-:W-:Y:S01]  /*0c30*/  STS [R2], R23 ;  /* 0x0000001702007388 */ /* 0x008fe20000000800 */
[----:B------:R-:W-:Y:S06]  /*0c40*/  BAR.SYNC.DEFER_BLOCKING 0x0 ;  /* 0x0000000000007b1d */ /* 0x000fec0000010000 */
[----:B------:R-:W-:Y:S04]  /*0c50*/  LDS R11, [R0] ;  /* 0x00000000000b7984 */ /* 0x000fe80000000800 */
[----:B------:R-:W-:Y:S04]  /*0c60*/  LDS R28, [R0+0x8] ;  /* 0x00000800001c7984 */ /* 0x000fe80000000800 */
[----:B------:R-:W1:Y:S01]  /*0c70*/  LDS.64 R18, [R8] ;  /* 0x0000000008127984 */ /* 0x000e620000000a00 */
        /* <DEDUP_REMOVED lines=11> */
[----:B------:R-:W2:Y:S01]  /*0d30*/  LDS.64 R22, [R8] ;  /* 0x0000000008167984 */ /* 0x000ea20000000a00 */
[----:B------:R-:W-:Y:S06]  /*0d40*/  BAR.SYNC.DEFER_BLOCKING 0x0 ;  /* 0x0000000000007b1d */ /* 0x000fec0000010000 */
[----:B------:R-:W3:Y:S04]  /*0d50*/  LDG.E R4, desc[UR8][R4.64+0x18] ;  /* 0x0000180804047981 */ /* 0x000ee8000c1e1900 */
[----:B------:R-:W4:Y:S01]  /*0d60*/  LDG.E R21, desc[UR8][R20.64] ;  /* 0x0000000814157981 */ /* 0x000f22000c1e1900 */
[----:B0-----:R-:W-:-:S04]  /*0d70*/  FFMA R9, R16, R9, R14 ;  /* 0x0000000910097223 */ /* 0x001fc8000000000e */
[----:B------:R-:W-:-:S04]  /*0d80*/  FFMA R9, R26, R17, R9 ;  /* 0x000000111a097223 */ /* 0x000fc80000000009 */
[----:B-1----:R-:W-:-:S04]  /*0d90*/  FFMA R9, R18, R11, R9 ;  /* 0x0000000b12097223 */ /* 0x002fc80000000009 */
[----:B------:R-:W-:-:S04]  /*0da0*/  FFMA R9, R28, R19, R9 ;  /* 0x000000131c097223 */ /* 0x000fc80000000009 */
[----:B--2---:R-:W-:-:S04]  /*0db0*/  FFMA R22, R22, R15, R9 ;  /* 0x0000000f16167223 */ /* 0x004fc80000000009 */
[----:B------:R-:W-:Y:S01]  /*0dc0*/  FFMA R13, R13, R23, R22 ;  /* 0x000000170d0d7223 */ /* 0x000fe20000000016 */
[----:B------:R-:W-:-:S04]  /*0dd0*/  LEA R7, R7, -R7, 0x1 ;  /* 0x8000000707077211 */ /* 0x000fc800078e08ff */
[----:B------:R-:W-:Y:S01]  /*0de0*/  IADD3 R7, PT, PT, R7, 0x4, RZ ;  /* 0x0000000407077810 */ /* 0x000fe20007ffe0ff */
[----:B---3--:R-:W-:Y:S04]  /*0df0*/  STS [R6], R4 ;  /* 0x0000000406007388 */ /* 0x008fe80000000800 */
[----:B----4-:R-:W-:Y:S01]  /*0e00*/  STS [R2], R21 ;  /* 0x0000001502007388 */ /* 0x010fe20000000800 */
[----:B------:R-:W-:Y:S06]  /*0e10*/  BAR.SYNC.DEFER_BLOCKING 0x0 ;  /* 0x0000000000007b1d */ /* 0x000fec0000010000 */
[----:B------:R-:W-:Y:S04]  /*0e20*/  LDS R5, [R0] ;  /* 0x0000000000057984 */ /* 0x000fe80000000800 */
[----:B------:R-:W0:Y:S04]  /*0e30*/  LDS.64 R24, [R8] ;  /* 0x0000000008187984 */ /* 0x000e280000000a00 */
[----:B------:R-:W1:Y:S01]  /*0e40*/  LDS R29, [R0+0x8] ;  /* 0x00000800001d7984 */ /* 0x000e620000000800 */
[----:B0-----:R-:W-:-:S04]  /*0e50*/  FFMA R24, R24, R5, R13 ;  /* 0x0000000518187223 */ /* 0x001fc8000000000d */
[----:B-1----:R-:W-:Y:S01]  /*0e60*/  FFMA R14, R29, R25, R24 ;  /* 0x000000191d0e7223 */ /* 0x002fe20000000018 */
[----:B------:R-:W-:Y:S06]  /*0e70*/  BAR.SYNC.DEFER_BLOCKING 0x0 ;  /* 0x0000000000007b1d */ /* 0x000fec0000010000 */
.L_x_3:
[----:B------:R-:W-:Y:S05]  /*0e80*/  BRA.U !UP1, `(.L_x_0) ;  /* 0x0000000109ec7547 */ /* 0x000fea000b800000 */
[----:B------:R-:W-:Y:S02]  /*0e90*/  UISETP.NE.AND UP0, UPT, UR6, 0x1, UPT ;  /* 0x000000010600788c */ /* 0x000fe4000bf05270 */
[----:B------:R-:W-:-:S04]  /*0ea0*/  ULOP3.LUT UR4, UR4, 0x1, URZ, 0xc0, !UPT ;  /* 0x0000000104047892 */ /* 0x000fc8000f8ec0ff */
[----:B------:R-:W-:-:S03]  /*0eb0*/  UISETP.NE.U32.AND UP1, UPT, UR4, 0x1, UPT ;  /* 0x000000010400788c */ /* 0x000fc6000bf25070 */
        /* <DEDUP_REMOVED lines=23> */
[----:B0-----:R-:W-:-:S04]  /*1030*/  FFMA R18, R18, R11, R14 ;  /* 0x0000000b12127223 */ /* 0x001fc8000000000e */
[----:B------:R-:W-:Y:S01]  /*1040*/  FFMA R13, R13, R19, R18 ;  /* 0x000000130d0d7223 */ /* 0x000fe20000000012 */
[----:B------:R-:W-:-:S04]  /*1050*/  LEA R7, R7, -R7, 0x1 ;  /* 0x8000000707077211 */ /* 0x000fc800078e08ff */
[----:B------:R-:W-:Y:S01]  /*1060*/  IADD3 R7, PT, PT, R7, 0x2, RZ ;  /* 0x0000000207077810 */ /* 0x000fe20007ffe0ff */
        /* <DEDUP_REMOVED lines=9> */
.L_x_4:
[----:B------:R-:W-:Y:S05]  /*1100*/  BRA.U UP1, `(.L_x_0) ;  /* 0x00000001014c7547 */ /* 0x000fea000b800000 */
[----:B------:R-:W0:Y:S01]  /*1110*/  LDC.64 R16, c[0x0][0x380] ;  /* 0x0000e000ff107b82 */ /* 0x000e220000000a00 */
[----:B------:R-:W1:Y:S01]  /*1120*/  LDCU UR4, c[0x0][0x3a0] ;  /* 0x00007400ff0477ac */ /* 0x000e620008000800 */
[C---:B------:R-:W-:Y:S02]  /*1130*/  LEA R18, R7.reuse, R3, 0x1 ;  /* 0x0000000307127211 */ /* 0x040fe400078e08ff */
[----:B------:R-:W-:-:S04]  /*1140*/  LEA R7, R7, R10, 0x1 ;  /* 0x0000000a07077211 */ /* 0x000fc800078e08ff */
[----:B------:R-:W2:Y:S01]  /*1150*/  LDC.64 R4, c[0x0][0x388] ;  /* 0x0000e200ff047b82 */ /* 0x000ea20000000a00 */
[----:B-1----:R-:W-:Y:S02]  /*1160*/  IMAD R3, R18, UR4, R27 ;  /* 0x0000000412037c24 */ /* 0x002fe4000f8e021b */
[----:B0-----:R-:W-:-:S06]  /*1170*/  IMAD.WIDE R16, R7, 0x4, R16 ;  /* 0x0000000407107825 */ /* 0x001fcc00078e0210 */
[----:B------:R-:W3:Y:S01]  /*1180*/  LDG.E R17, desc[UR8][R16.64] ;  /* 0x0000000810117981 */ /* 0x000ee2000c1e1900 */
[----:B--2---:R-:W-:-:S06]  /*1190*/  IMAD.WIDE R4, R3, 0x4, R4 ;  /* 0x0000000403047825 */ /* 0x004fcc00078e0204 */
[----:B------:R-:W2:Y:S04]  /*11a0*/  LDG.E R5, desc[UR8][R4.64] ;  /* 0x0000000804057981 */ /* 0x000ea8000c1e1900 */
[----:B---3--:R-:W-:Y:S04]  /*11b0*/  STS [R6], R17 ;  /* 0x0000001106007388 */ /* 0x008fe80000000800 */
[----:B--2---:R-:W-:Y:S01]  /*11c0*/  STS [R2], R5 ;  /* 0x0000000502007388 */ /* 0x004fe20000000800 */
[----:B------:R-:W-:Y:S06]  /*11d0*/  BAR.SYNC.DEFER_BLOCKING 0x0 ;  /* 0x0000000000007b1d */ /* 0x000fec0000010000 */
[----:B------:R-:W-:Y:S04]  /*11e0*/  LDS R3, [R0] ;  /* 0x0000000000037984 */ /* 0x000fe80000000800 */
[----:B------:R-:W0:Y:S04]  /*11f0*/  LDS.64 R8, [R8] ;  /* 0x0000000008087984 */ /* 0x000e280000000a00 */
[----:B------:R-:W1:Y:S01]  /*1200*/  LDS R7, [R0+0x8] ;  /* 0x0000080000077984 */ /* 0x000e620000000800 */
[----:B0-----:R-:W-:-:S04]  /*1210*/  FFMA R14, R8, R3, R14 ;  /* 0x00000003080e7223 */ /* 0x001fc8000000000e */
[----:B-1----:R-:W-:Y:S01]  /*1220*/  FFMA R14, R7, R9, R14 ;  /* 0x00000009070e7223 */ /* 0x002fe2000000000e */
[----:B------:R-:W-:Y:S06]  /*1230*/  BAR.SYNC.DEFER_BLOCKING 0x0 ;  /* 0x0000000000007b1d */ /* 0x000fec0000010000 */
.L_x_0:
[----:B------:R-:W0:Y:S01]  /*1240*/  LDC.64 R2, c[0x0][0x390] ;  /* 0x0000e400ff027b82 */ /* 0x000e220000000a00 */
[----:B------:R-:W-:-:S04]  /*1250*/  IMAD R27, R12, UR10, R27 ;  /* 0x0000000a0c1b7c24 */ /* 0x000fc8000f8e021b */
[----:B0-----:R-:W-:-:S05]  /*1260*/  IMAD.WIDE R2, R27, 0x4, R2 ;  /* 0x000000041b027825 */ /* 0x001fca00078e0202 */
[----:B------:R-:W-:Y:S01]  /*1270*/  STG.E desc[UR8][R2.64], R14 ;  /* 0x0000000e02007986 */ /* 0x000fe2000c101908 */
[----:B------:R-:W-:Y:S05]  /*1280*/  EXIT ;  /* 0x000000000000794d */ /* 0x000fea0003800000 */
.L_x_5:
[----:B------:R-:W-:-:S00]  /*1290*/  BRA `(.L_x_5) ;  /* 0xfffffffc00fc7947 */ /* 0x000fc0000383ffff */
[----:B------:R-:W-:-:S00]  /*12a0*/  NOP ;  /* 0x0000000000007918 */ /* 0x000fc00000000000 */
        /* <DEDUP_REMOVED lines=13> */
.L_x_6:


//--------------------- .nv.shared._Z13tiledMMKernelPfS_S_iii --------------------------
	.section	.nv.shared._Z13tiledMMKernelPfS_S_iii,"aw",@nobits
	.sectionflags	@""
	.align	4
.nv.shared._Z13tiledMMKernelPfS_S_iii:
	.zero		1056


//--------------------- .nv.shared.reserved.0     --------------------------
	.section	.nv.shared.reserved.0,"aw",@nobits
	.weak		__nv_reservedSMEM_offset_0_alias
	.size		__nv_reservedSMEM_offset_0_alias, 0, 64
	.other		__nv_reservedSMEM_offset_0_alias,@"STO_CUDA_RESERVED_SHARED STV_DEFAULT"
__nv_reservedSMEM_offset_0_alias:
	.zero		0
	.zero		64


//--------------------- .nv.constant0._Z13tiledMMKernelPfS_S_iii --------------------------
	.section	.nv.constant0._Z13tiledMMKernelPfS_S_iii,"a",@progbits
	.sectionflags	@""
	.align	4
.nv.constant0._Z13tiledMMKernelPfS_S_iii:
	.zero		932


//--------------------- SYMBOLS --------------------------

	.type		.nv.reservedSmem.offset0,@object
	.size		.nv.reservedSmem.offset0,0x4
	.type		.nv.reservedSmem.cap,@object
	.size		.nv.reservedSmem.cap,0x4
